//
// Generated by NVIDIA NVVM Compiler
//
// Compiler Build ID: CL-36424714
// Cuda compilation tools, release 13.0, V13.0.88
// Based on NVVM 20.0.0
//

.version 9.0
.target sm_100
.address_size 64

	// .globl	_Z10gameOfLifePiS_ii
// _ZZ10gameOfLifePiS_iiE5sdata has been demoted

.visible .entry _Z10gameOfLifePiS_ii(
	.param .u64 .ptr .align 1 _Z10gameOfLifePiS_ii_param_0,
	.param .u64 .ptr .align 1 _Z10gameOfLifePiS_ii_param_1,
	.param .u32 _Z10gameOfLifePiS_ii_param_2,
	.param .u32 _Z10gameOfLifePiS_ii_param_3
)
{
	.reg .pred 	%p<7>;
	.reg .b32 	%r<61>;
	.reg .b64 	%rd<25>;
	// demoted variable
	.shared .align 4 .b8 _ZZ10gameOfLifePiS_iiE5sdata[1024];
	ld.param.u64 	%rd4, [_Z10gameOfLifePiS_ii_param_0];
	ld.param.u64 	%rd3, [_Z10gameOfLifePiS_ii_param_1];
	ld.param.u32 	%r12, [_Z10gameOfLifePiS_ii_param_2];
	ld.param.u32 	%r13, [_Z10gameOfLifePiS_ii_param_3];
	cvta.to.global.u64 	%rd1, %rd4;
	mul.lo.s32 	%r1, %r13, %r12;
	mov.u32 	%r2, %tid.x;
	mov.u32 	%r14, %ctaid.x;
	mov.u32 	%r3, %ntid.x;
	mad.lo.s32 	%r59, %r14, %r3, %r2;
	setp.ge.s32 	%p1, %r59, %r1;
	@%p1 bra 	$L__BB0_9;
	add.s32 	%r5, %r12, -1;
	add.s32 	%r6, %r13, -1;
	shl.b32 	%r15, %r2, 2;
	mov.u32 	%r16, _ZZ10gameOfLifePiS_iiE5sdata;
	add.s32 	%r7, %r16, %r15;
	mov.u32 	%r17, %nctaid.x;
	mul.lo.s32 	%r8, %r17, %r3;
	cvta.to.global.u64 	%rd2, %rd3;
$L__BB0_2:
	setp.ge.s32 	%p2, %r2, %r12;
	@%p2 bra 	$L__BB0_8;
	div.s32 	%r20, %r59, %r12;
	mul.lo.s32 	%r21, %r20, %r12;
	sub.s32 	%r22, %r59, %r21;
	add.s32 	%r23, %r5, %r22;
	rem.s32 	%r24, %r23, %r12;
	add.s32 	%r25, %r22, 1;
	rem.s32 	%r26, %r25, %r12;
	add.s32 	%r27, %r6, %r20;
	rem.s32 	%r28, %r27, %r13;
	add.s32 	%r29, %r20, 1;
	rem.s32 	%r30, %r29, %r13;
	mul.lo.s32 	%r31, %r30, %r12;
	add.s32 	%r32, %r31, %r24;
	mul.wide.s32 	%rd5, %r32, 4;
	add.s64 	%rd6, %rd1, %rd5;
	ld.global.u32 	%r33, [%rd6];
	add.s32 	%r34, %r21, %r24;
	mul.wide.s32 	%rd7, %r34, 4;
	add.s64 	%rd8, %rd1, %rd7;
	ld.global.u32 	%r35, [%rd8];
	add.s32 	%r36, %r35, %r33;
	add.s32 	%r37, %r28, %r24;
	mul.wide.s32 	%rd9, %r37, 4;
	add.s64 	%rd10, %rd1, %rd9;
	ld.global.u32 	%r38, [%rd10];
	add.s32 	%r39, %r36, %r38;
	mul.lo.s32 	%r40, %r28, %r12;
	add.s32 	%r41, %r40, %r22;
	mul.wide.s32 	%rd11, %r41, 4;
	add.s64 	%rd12, %rd1, %rd11;
	ld.global.u32 	%r42, [%rd12];
	add.s32 	%r43, %r39, %r42;
	add.s32 	%r44, %r40, %r26;
	mul.wide.s32 	%rd13, %r44, 4;
	add.s64 	%rd14, %rd1, %rd13;
	ld.global.u32 	%r45, [%rd14];
	add.s32 	%r46, %r43, %r45;
	add.s32 	%r47, %r26, %r21;
	mul.wide.s32 	%rd15, %r47, 4;
	add.s64 	%rd16, %rd1, %rd15;
	ld.global.u32 	%r48, [%rd16];
	add.s32 	%r49, %r46, %r48;
	add.s32 	%r50, %r31, %r26;
	mul.wide.s32 	%rd17, %r50, 4;
	add.s64 	%rd18, %rd1, %rd17;
	ld.global.u32 	%r51, [%rd18];
	add.s32 	%r52, %r49, %r51;
	add.s32 	%r53, %r31, %r22;
	mul.wide.s32 	%rd19, %r53, 4;
	add.s64 	%rd20, %rd1, %rd19;
	ld.global.u32 	%r54, [%rd20];
	add.s32 	%r19, %r52, %r54;
	mov.b32 	%r60, 1;
	setp.eq.s32 	%p3, %r19, 3;
	@%p3 bra 	$L__BB0_7;
	setp.ne.s32 	%p4, %r19, 2;
	@%p4 bra 	$L__BB0_6;
	mul.wide.s32 	%rd21, %r59, 4;
	add.s64 	%rd22, %rd1, %rd21;
	ld.global.u32 	%r56, [%rd22];
	setp.ne.s32 	%p5, %r56, 0;
	@%p5 bra 	$L__BB0_7;
$L__BB0_6:
	mov.b32 	%r60, 0;
$L__BB0_7:
	st.shared.u32 	[%r7], %r60;
	bar.sync 	0;
	ld.shared.u32 	%r58, [%r7];
	mul.wide.s32 	%rd23, %r59, 4;
	add.s64 	%rd24, %rd2, %rd23;
	st.global.u32 	[%rd24], %r58;
$L__BB0_8:
	add.s32 	%r59, %r59, %r8;
	setp.lt.s32 	%p6, %r59, %r1;
	@%p6 bra 	$L__BB0_2;
$L__BB0_9:
	ret;

}


// ===== COMPILED SASS (sm_100) =====

	.target	sm_100

	.elftype	@"ET_EXEC"


//--------------------- .note.nv.tkinfo           --------------------------
	.section	.note.nv.tkinfo,"",@"SHT_NOTE"
	.sectionflags	@"SHF_NOTE_NV_TKINFO"
	.tkinfo
        /*0018*/ 	.word	0x00000002
        /*0030*/ 	.string	""
        /*0030*/ 	.string	"ptxas"
        /*0030*/ 	.string	"Cuda compilation tools, release 13.0, V13.0.88"
        /*0030*/ 	.string	"Build cuda_13.0.r13.0/compiler.36424714_0"
        /*0030*/ 	.string	"-arch sm_100 -m 64 "



//--------------------- .note.nv.cuinfo           --------------------------
	.section	.note.nv.cuinfo,"",@"SHT_NOTE"
	.sectionflags	@"SHF_NOTE_NV_CUINFO"
        /*0018*/ 	.short	0x0002
        /*001a*/ 	.short	0x0064
        /*001c*/ 	.short	0x0082
	.zero		2


//--------------------- .nv.info                  --------------------------
	.section	.nv.info,"",@"SHT_CUDA_INFO"
	.align	4


	//----- nvinfo : EIATTR_REGCOUNT
	.align		4
        /*0000*/ 	.byte	0x04, 0x2f
        /*0002*/ 	.short	(.L_1 - .L_0)
	.align		4
.L_0:
        /*0004*/ 	.word	index@(_Z10gameOfLifePiS_ii)
        /*0008*/ 	.word	0x0000001e


	//----- nvinfo : EIATTR_FRAME_SIZE
	.align		4
.L_1:
        /*000c*/ 	.byte	0x04, 0x11
        /*000e*/ 	.short	(.L_3 - .L_2)
	.align		4
.L_2:
        /*0010*/ 	.word	index@(_Z10gameOfLifePiS_ii)
        /*0014*/ 	.word	0x00000000


	//----- nvinfo : EIATTR_MIN_STACK_SIZE
	.align		4
.L_3:
        /*0018*/ 	.byte	0x04, 0x12
        /*001a*/ 	.short	(.L_5 - .L_4)
	.align		4
.L_4:
        /*001c*/ 	.word	index@(_Z10gameOfLifePiS_ii)
        /*0020*/ 	.word	0x00000000
.L_5:


//--------------------- .nv.compat                --------------------------
	.section	.nv.compat,"",@"SHT_CUDA_COMPAT_INFO"
	.align	4
        /*0000*/ 	.byte	0x02, 0x09, 0x00, 0x00, 0x02, 0x02, 0x01, 0x00, 0x02, 0x05, 0x05, 0x00, 0x03, 0x07, 0x01, 0x01
        /*0010*/ 	.byte	0x02, 0x03, 0x00, 0x00, 0x02, 0x06, 0x01, 0x00, 0x04, 0x0b, 0x08, 0x00, 0x09, 0x00, 0x00, 0x00
        /*0020*/ 	.byte	0x00, 0x00, 0x00, 0x00


//--------------------- .nv.info._Z10gameOfLifePiS_ii --------------------------
	.section	.nv.info._Z10gameOfLifePiS_ii,"",@"SHT_CUDA_INFO"
	.sectionflags	@""
	.align	4


	//----- nvinfo : EIATTR_CUDA_API_VERSION
	.align		4
        /*0000*/ 	.byte	0x04, 0x37
        /*0002*/ 	.short	(.L_7 - .L_6)
.L_6:
        /*0004*/ 	.word	0x00000082


	//----- nvinfo : EIATTR_KPARAM_INFO
	.align		4
.L_7:
        /*0008*/ 	.byte	0x04, 0x17
        /*000a*/ 	.short	(.L_9 - .L_8)
.L_8:
        /*000c*/ 	.word	0x00000000
        /*0010*/ 	.short	0x0003
        /*0012*/ 	.short	0x0014
        /*0014*/ 	.byte	0x00, 0xf0, 0x11, 0x00


	//----- nvinfo : EIATTR_KPARAM_INFO
	.align		4
.L_9:
        /*0018*/ 	.byte	0x04, 0x17
        /*001a*/ 	.short	(.L_11 - .L_10)
.L_10:
        /*001c*/ 	.word	0x00000000
        /*0020*/ 	.short	0x0002
        /*0022*/ 	.short	0x0010
        /*0024*/ 	.byte	0x00, 0xf0, 0x11, 0x00


	//----- nvinfo : EIATTR_KPARAM_INFO
	.align		4
.L_11:
        /*0028*/ 	.byte	0x04, 0x17
        /*002a*/ 	.short	(.L_13 - .L_12)
.L_12:
        /*002c*/ 	.word	0x00000000
        /*0030*/ 	.short	0x0001
        /*0032*/ 	.short	0x0008
        /*0034*/ 	.byte	0x00, 0xf5, 0x21, 0x00


	//----- nvinfo : EIATTR_KPARAM_INFO
	.align		4
.L_13:
        /*0038*/ 	.byte	0x04, 0x17
        /*003a*/ 	.short	(.L_15 - .L_14)
.L_14:
        /*003c*/ 	.word	0x00000000
        /*0040*/ 	.short	0x0000
        /*0042*/ 	.short	0x0000
        /*0044*/ 	.byte	0x00, 0xf5, 0x21, 0x00


	//----- nvinfo : EIATTR_SPARSE_MMA_MASK
	.align		4
.L_15:
        /*0048*/ 	.byte	0x03, 0x50
        /*004a*/ 	.short	0x0000


	//----- nvinfo : EIATTR_MAXREG_COUNT
	.align		4
        /*004c*/ 	.byte	0x03, 0x1b
        /*004e*/ 	.short	0x00ff


	//----- nvinfo : EIATTR_NUM_BARRIERS
	.align		4
        /*0050*/ 	.byte	0x02, 0x4c
        /*0052*/ 	.byte	0x01
	.zero		1


	//----- nvinfo : EIATTR_MERCURY_ISA_VERSION
	.align		4
        /*0054*/ 	.byte	0x03, 0x5f
        /*0056*/ 	.short	0x0101


	//----- nvinfo : EIATTR_VRC_CTA_INIT_COUNT
	.align		4
        /*0058*/ 	.byte	0x02, 0x4a
	.zero		1
	.zero		1


	//----- nvinfo : EIATTR_EXIT_INSTR_OFFSETS
	.align		4
        /*005c*/ 	.byte	0x04, 0x1c
        /*005e*/ 	.short	(.L_17 - .L_16)


	//   ....[0]....
.L_16:
        /*0060*/ 	.word	0x00000080


	//   ....[1]....
        /*0064*/ 	.word	0x000009f0


	//----- nvinfo : EIATTR_CRS_STACK_SIZE
	.align		4
.L_17:
        /*0068*/ 	.byte	0x04, 0x1e
        /*006a*/ 	.short	(.L_19 - .L_18)
.L_18:
        /*006c*/ 	.word	0x00000000


	//----- nvinfo : EIATTR_CBANK_PARAM_SIZE
	.align		4
.L_19:
        /*0070*/ 	.byte	0x03, 0x19
        /*0072*/ 	.short	0x0018


	//----- nvinfo : EIATTR_PARAM_CBANK
	.align		4
        /*0074*/ 	.byte	0x04, 0x0a
        /*0076*/ 	.short	(.L_21 - .L_20)
	.align		4
.L_20:
        /*0078*/ 	.word	index@(.nv.constant0._Z10gameOfLifePiS_ii)
        /*007c*/ 	.short	0x0380
        /*007e*/ 	.short	0x0018


	//----- nvinfo : EIATTR_SW_WAR
	.align		4
.L_21:
        /*0080*/ 	.byte	0x04, 0x36
        /*0082*/ 	.short	(.L_23 - .L_22)
.L_22:
        /*0084*/ 	.word	0x00000008
.L_23:


//--------------------- .nv.callgraph             --------------------------
	.section	.nv.callgraph,"",@"SHT_CUDA_CALLGRAPH"
	.align	4
	.sectionentsize	8
	.align		4
        /*0000*/ 	.word	0x00000000
	.align		4
        /*0004*/ 	.word	0xffffffff
	.align		4
        /*0008*/ 	.word	0x00000000
	.align		4
        /*000c*/ 	.word	0xfffffffe
	.align		4
        /*0010*/ 	.word	0x00000000
	.align		4
        /*0014*/ 	.word	0xfffffffd
	.align		4
        /*0018*/ 	.word	0x00000000
	.align		4
        /*001c*/ 	.word	0xfffffffc


//--------------------- .text._Z10gameOfLifePiS_ii --------------------------
	.section	.text._Z10gameOfLifePiS_ii,"ax",@progbits
	.align	128
        .global         _Z10gameOfLifePiS_ii
        .type           _Z10gameOfLifePiS_ii,@function
        .size           _Z10gameOfLifePiS_ii,(.L_x_6 - _Z10gameOfLifePiS_ii)
        .other          _Z10gameOfLifePiS_ii,@"STO_CUDA_ENTRY STV_DEFAULT"
_Z10gameOfLifePiS_ii:
.text._Z10gameOfLifePiS_ii:
[----:B------:R-:W-:Y:S01]  /*0000*/  LDC R1, c[0x0][0x37c] ;  /* 0x0000df00ff017b82 */ /* 0x000fe20000000800 */
[----:B------:R-:W0:Y:S07]  /*0010*/  S2R R9, SR_TID.X ;  /* 0x0000000000097919 */ /* 0x000e2e0000002100 */
[----:B------:R-:W0:Y:S01]  /*0020*/  S2UR UR5, SR_CTAID.X ;  /* 0x00000000000579c3 */ /* 0x000e220000002500 */
[----:B------:R-:W1:Y:S07]  /*0030*/  LDCU.64 UR10, c[0x0][0x390] ;  /* 0x00007200ff0a77ac */ /* 0x000e6e0008000a00 */
[----:B------:R-:W0:Y:S01]  /*0040*/  LDC R8, c[0x0][0x360] ;  /* 0x0000d800ff087b82 */ /* 0x000e220000000800 */
[----:B-1----:R-:W-:Y:S01]  /*0050*/  UIMAD UR4, UR11, UR10, URZ ;  /* 0x0000000a0b0472a4 */ /* 0x002fe2000f8e02ff */
[----:B0-----:R-:W-:-:S05]  /*0060*/  IMAD R7, R8, UR5, R9 ;  /* 0x0000000508077c24 */ /* 0x001fca000f8e0209 */
[----:B------:R-:W-:-:S13]  /*0070*/  ISETP.GE.AND P0, PT, R7, UR4, PT ;  /* 0x0000000407007c0c */ /* 0x000fda000bf06270 */
[----:B------:R-:W-:Y:S05]  /*0080*/  @P0 EXIT ;  /* 0x000000000000094d */ /* 0x000fea0003800000 */
[----:B------:R-:W0:Y:S01]  /*0090*/  S2UR UR6, SR_CgaCtaId ;  /* 0x00000000000679c3 */ /* 0x000e220000008800 */
[----:B------:R-:W1:Y:S01]  /*00a0*/  LDCU UR7, c[0x0][0x370] ;  /* 0x00006e00ff0777ac */ /* 0x000e620008000800 */
[----:B------:R-:W-:Y:S01]  /*00b0*/  ISETP.GE.AND P0, PT, R9, UR10, PT ;  /* 0x0000000a09007c0c */ /* 0x000fe2000bf06270 */
[----:B------:R-:W-:Y:S01]  /*00c0*/  UMOV UR5, 0x400 ;  /* 0x0000040000057882 */ /* 0x000fe20000000000 */
[----:B------:R-:W2:Y:S04]  /*00d0*/  LDCU.64 UR8, c[0x0][0x358] ;  /* 0x00006b00ff0877ac */ /* 0x000ea80008000a00 */
[----:B------:R-:W3:Y:S08]  /*00e0*/  LDC R0, c[0x0][0x390] ;  /* 0x0000e400ff007b82 */ /* 0x000ef00000000800 */
[----:B------:R-:W4:Y:S01]  /*00f0*/  LDC R6, c[0x0][0x394] ;  /* 0x0000e500ff067b82 */ /* 0x000f220000000800 */
[----:B-1----:R-:W-:-:S07]  /*0100*/  IMAD R8, R8, UR7, RZ ;  /* 0x0000000708087c24 */ /* 0x002fce000f8e02ff */
[----:B------:R-:W1:Y:S01]  /*0110*/  LDC.64 R2, c[0x0][0x380] ;  /* 0x0000e000ff027b82 */ /* 0x000e620000000a00 */
[----:B0-----:R-:W-:-:S06]  /*0120*/  ULEA UR5, UR6, UR5, 0x18 ;  /* 0x0000000506057291 */ /* 0x001fcc000f8ec0ff */
[----:B------:R-:W-:Y:S01]  /*0130*/  LEA R9, R9, UR5, 0x2 ;  /* 0x0000000509097c11 */ /* 0x000fe2000f8e10ff */
[----:B--2---:R-:W0:Y:S06]  /*0140*/  LDC.64 R4, c[0x0][0x388] ;  /* 0x0000e200ff047b82 */ /* 0x004e2c0000000a00 */
.L_x_4:
[----:B--2---:R-:W-:Y:S05]  /*0150*/  @P0 BRA `(.L_x_0) ;  /* 0x0000000800180947 */ /* 0x004fea0003800000 */
[----:B---3--:R-:W-:Y:S01]  /*0160*/  IABS R12, R0 ;  /* 0x00000000000c7213 */ /* 0x008fe20000000000 */
[----:B------:R-:W-:Y:S01]  /*0170*/  HFMA2 R16, -RZ, RZ, 0, 0 ;  /* 0x00000000ff107431 */ /* 0x000fe200000001ff */
[----:B------:R-:W-:Y:S02]  /*0180*/  IABS R15, R7 ;  /* 0x00000007000f7213 */ /* 0x000fe40000000000 */
[----:B------:R-:W2:Y:S01]  /*0190*/  I2F.RP R10, R12 ;  /* 0x0000000c000a7306 */ /* 0x000ea20000209400 */
[----:B----4-:R-:W-:Y:S02]  /*01a0*/  IABS R13, R6 ;  /* 0x00000006000d7213 */ /* 0x010fe40000000000 */
[----:B------:R-:W-:-:S05]  /*01b0*/  LOP3.LUT R14, RZ, R0, RZ, 0x33, !PT ;  /* 0x00000000ff0e7212 */ /* 0x000fca00078e33ff */
[----:B--2---:R-:W2:Y:S02]  /*01c0*/  MUFU.RCP R10, R10 ;  /* 0x0000000a000a7308 */ /* 0x004ea40000001000 */
[----:B--2---:R-:W-:-:S06]  /*01d0*/  VIADD R17, R10, 0xffffffe ;  /* 0x0ffffffe0a117836 */ /* 0x004fcc0000000000 */
[----:B------:R-:W2:Y:S02]  /*01e0*/  F2I.FTZ.U32.TRUNC.NTZ R17, R17 ;  /* 0x0000001100117305 */ /* 0x000ea4000021f000 */
[----:B--2---:R-:W-:-:S04]  /*01f0*/  IMAD.MOV R11, RZ, RZ, -R17 ;  /* 0x000000ffff0b7224 */ /* 0x004fc800078e0a11 */
[----:B------:R-:W-:-:S04]  /*0200*/  IMAD R11, R11, R12, RZ ;  /* 0x0000000c0b0b7224 */ /* 0x000fc800078e02ff */
[----:B------:R-:W-:Y:S02]  /*0210*/  IMAD.HI.U32 R16, R17, R11, R16 ;  /* 0x0000000b11107227 */ /* 0x000fe400078e0010 */
[----:B------:R-:W2:Y:S04]  /*0220*/  I2F.RP R17, R13 ;  /* 0x0000000d00117306 */ /* 0x000ea80000209400 */
[----:B------:R-:W-:-:S04]  /*0230*/  IMAD.HI.U32 R11, R16, R15, RZ ;  /* 0x0000000f100b7227 */ /* 0x000fc800078e00ff */
[----:B------:R-:W-:-:S04]  /*0240*/  IMAD.MOV R10, RZ, RZ, -R11 ;  /* 0x000000ffff0a7224 */ /* 0x000fc800078e0a0b */
[C---:B------:R-:W-:Y:S01]  /*0250*/  IMAD R15, R12.reuse, R10, R15 ;  /* 0x0000000a0c0f7224 */ /* 0x040fe200078e020f */
[----:B------:R-:W-:Y:S01]  /*0260*/  LOP3.LUT R10, R7, R0, RZ, 0x3c, !PT ;  /* 0x00000000070a7212 */ /* 0x000fe200078e3cff */
[----:B--2---:R-:W2:Y:S03]  /*0270*/  MUFU.RCP R17, R17 ;  /* 0x0000001100117308 */ /* 0x004ea60000001000 */
[----:B------:R-:W-:Y:S02]  /*0280*/  ISETP.GT.U32.AND P2, PT, R12, R15, PT ;  /* 0x0000000f0c00720c */ /* 0x000fe40003f44070 */
[----:B------:R-:W-:-:S11]  /*0290*/  ISETP.GE.AND P3, PT, R10, RZ, PT ;  /* 0x000000ff0a00720c */ /* 0x000fd60003f66270 */
[----:B------:R-:W-:Y:S01]  /*02a0*/  @!P2 IMAD.IADD R15, R15, 0x1, -R12 ;  /* 0x000000010f0fa824 */ /* 0x000fe200078e0a0c */
[----:B------:R-:W-:Y:S02]  /*02b0*/  @!P2 IADD3 R11, PT, PT, R11, 0x1, RZ ;  /* 0x000000010b0ba810 */ /* 0x000fe40007ffe0ff */
[----:B--2---:R-:W-:Y:S02]  /*02c0*/  IADD3 R10, PT, PT, R17, 0xffffffe, RZ ;  /* 0x0ffffffe110a7810 */ /* 0x004fe40007ffe0ff */
[----:B------:R-:W-:-:S13]  /*02d0*/  ISETP.GE.U32.AND P1, PT, R15, R12, PT ;  /* 0x0000000c0f00720c */ /* 0x000fda0003f26070 */
[----:B------:R-:W-:Y:S01]  /*02e0*/  @P1 VIADD R11, R11, 0x1 ;  /* 0x000000010b0b1836 */ /* 0x000fe20000000000 */
[----:B------:R-:W-:-:S03]  /*02f0*/  ISETP.NE.AND P1, PT, R0, RZ, PT ;  /* 0x000000ff0000720c */ /* 0x000fc60003f25270 */
[----:B------:R-:W-:-:S05]  /*0300*/  @!P3 IMAD.MOV R11, RZ, RZ, -R11 ;  /* 0x000000ffff0bb224 */ /* 0x000fca00078e0a0b */
[----:B------:R-:W-:Y:S02]  /*0310*/  SEL R15, R14, R11, !P1 ;  /* 0x0000000b0e0f7207 */ /* 0x000fe40004800000 */
[----:B------:R2:W3:Y:S02]  /*0320*/  F2I.FTZ.U32.TRUNC.NTZ R11, R10 ;  /* 0x0000000a000b7305 */ /* 0x0004e4000021f000 */
[----:B------:R-:W-:Y:S01]  /*0330*/  IADD3 R24, PT, PT, R15, -0x1, R6 ;  /* 0xffffffff0f187810 */ /* 0x000fe20007ffe006 */
[----:B------:R-:W-:-:S03]  /*0340*/  IMAD.MOV R21, RZ, RZ, -R15 ;  /* 0x000000ffff157224 */ /* 0x000fc600078e0a0f */
[----:B------:R-:W-:Y:S01]  /*0350*/  IABS R22, R24 ;  /* 0x0000001800167213 */ /* 0x000fe20000000000 */
[----:B------:R-:W-:Y:S02]  /*0360*/  IMAD R21, R0, R21, R7 ;  /* 0x0000001500157224 */ /* 0x000fe400078e0207 */
[----:B--2---:R-:W-:-:S03]  /*0370*/  IMAD.MOV.U32 R10, RZ, RZ, RZ ;  /* 0x000000ffff0a7224 */ /* 0x004fc600078e00ff */
[----:B------:R-:W-:Y:S01]  /*0380*/  IADD3 R17, PT, PT, R21, -0x1, R0 ;  /* 0xffffffff15117810 */ /* 0x000fe20007ffe000 */
[----:B---3--:R-:W-:-:S03]  /*0390*/  IMAD.MOV R18, RZ, RZ, -R11 ;  /* 0x000000ffff127224 */ /* 0x008fc600078e0a0b */
[----:B------:R-:W-:Y:S01]  /*03a0*/  IABS R23, R17 ;  /* 0x0000001100177213 */ /* 0x000fe20000000000 */
[----:B------:R-:W-:Y:S01]  /*03b0*/  IMAD R25, R18, R13, RZ ;  /* 0x0000000d12197224 */ /* 0x000fe200078e02ff */
[----:B------:R-:W-:-:S03]  /*03c0*/  IADD3 R18, PT, PT, R21, 0x1, RZ ;  /* 0x0000000115127810 */ /* 0x000fc60007ffe0ff */
[----:B------:R-:W-:Y:S01]  /*03d0*/  IMAD.HI.U32 R19, R16, R23, RZ ;  /* 0x0000001710137227 */ /* 0x000fe200078e00ff */
[----:B------:R-:W-:-:S03]  /*03e0*/  IABS R20, R18 ;  /* 0x0000001200147213 */ /* 0x000fc60000000000 */
[----:B------:R-:W-:Y:S01]  /*03f0*/  IMAD.HI.U32 R10, R11, R25, R10 ;  /* 0x000000190b0a7227 */ /* 0x000fe200078e000a */
[----:B------:R-:W-:-:S03]  /*0400*/  IADD3 R25, PT, PT, R15, 0x1, RZ ;  /* 0x000000010f197810 */ /* 0x000fc60007ffe0ff */
[----:B------:R-:W-:Y:S02]  /*0410*/  IMAD.MOV R11, RZ, RZ, -R19 ;  /* 0x000000ffff0b7224 */ /* 0x000fe400078e0a13 */
[----:B------:R-:W-:Y:S02]  /*0420*/  IMAD.MOV.U32 R19, RZ, RZ, R20 ;  /* 0x000000ffff137224 */ /* 0x000fe400078e0014 */
[----:B------:R-:W-:Y:S01]  /*0430*/  IMAD R11, R12, R11, R23 ;  /* 0x0000000b0c0b7224 */ /* 0x000fe200078e0217 */
[----:B------:R-:W-:Y:S01]  /*0440*/  IABS R23, R25 ;  /* 0x0000001900177213 */ /* 0x000fe20000000000 */
[----:B------:R-:W-:Y:S02]  /*0450*/  IMAD.MOV.U32 R20, RZ, RZ, R22 ;  /* 0x000000ffff147224 */ /* 0x000fe400078e0016 */
[----:B------:R-:W-:Y:S01]  /*0460*/  IMAD.HI.U32 R22, R16, R19, RZ ;  /* 0x0000001310167227 */ /* 0x000fe200078e00ff */
[----:B------:R-:W-:Y:S02]  /*0470*/  MOV R16, R23 ;  /* 0x0000001700107202 */ /* 0x000fe40000000f00 */
[----:B------:R-:W-:Y:S01]  /*0480*/  ISETP.GT.U32.AND P3, PT, R12, R11, PT ;  /* 0x0000000b0c00720c */ /* 0x000fe20003f64070 */
[----:B------:R-:W-:-:S02]  /*0490*/  IMAD.MOV R22, RZ, RZ, -R22 ;  /* 0x000000ffff167224 */ /* 0x000fc400078e0a16 */
[----:B------:R-:W-:-:S04]  /*04a0*/  IMAD.HI.U32 R23, R10, R20, RZ ;  /* 0x000000140a177227 */ /* 0x000fc800078e00ff */
[----:B------:R-:W-:-:S04]  /*04b0*/  IMAD.HI.U32 R10, R10, R16, RZ ;  /* 0x000000100a0a7227 */ /* 0x000fc800078e00ff */
[----:B------:R-:W-:Y:S01]  /*04c0*/  IMAD R19, R12, R22, R19 ;  /* 0x000000160c137224 */ /* 0x000fe200078e0213 */
[----:B------:R-:W-:Y:S01]  /*04d0*/  IADD3 R10, PT, PT, -R10, RZ, RZ ;  /* 0x000000ff0a0a7210 */ /* 0x000fe20007ffe1ff */
[----:B------:R-:W-:Y:S02]  /*04e0*/  IMAD.MOV R23, RZ, RZ, -R23 ;  /* 0x000000ffff177224 */ /* 0x000fe400078e0a17 */
[----:B------:R-:W-:Y:S01]  /*04f0*/  @!P3 IMAD.IADD R11, R11, 0x1, -R12 ;  /* 0x000000010b0bb824 */ /* 0x000fe200078e0a0c */
[----:B------:R-:W-:Y:S01]  /*0500*/  ISETP.GT.U32.AND P4, PT, R12, R19, PT ;  /* 0x000000130c00720c */ /* 0x000fe20003f84070 */
[C---:B------:R-:W-:Y:S02]  /*0510*/  IMAD R20, R13.reuse, R23, R20 ;  /* 0x000000170d147224 */ /* 0x040fe400078e0214 */
[----:B------:R-:W-:-:S03]  /*0520*/  IMAD R16, R13, R10, R16 ;  /* 0x0000000a0d107224 */ /* 0x000fc600078e0210 */
[C---:B------:R-:W-:Y:S02]  /*0530*/  ISETP.GT.U32.AND P5, PT, R13.reuse, R20, PT ;  /* 0x000000140d00720c */ /* 0x040fe40003fa4070 */
[----:B------:R-:W-:-:S05]  /*0540*/  ISETP.GT.U32.AND P2, PT, R13, R16, PT ;  /* 0x000000100d00720c */ /* 0x000fca0003f44070 */
[----:B------:R-:W-:Y:S01]  /*0550*/  @!P4 IMAD.IADD R19, R19, 0x1, -R12 ;  /* 0x000000011313c824 */ /* 0x000fe200078e0a0c */
[----:B------:R-:W-:-:S04]  /*0560*/  ISETP.GT.U32.AND P4, PT, R12, R11, PT ;  /* 0x0000000b0c00720c */ /* 0x000fc80003f84070 */
[----:B------:R-:W-:Y:S02]  /*0570*/  ISETP.GT.U32.AND P6, PT, R12, R19, PT ;  /* 0x000000130c00720c */ /* 0x000fe40003fc4070 */
[----:B------:R-:W-:Y:S01]  /*0580*/  @!P5 IADD3 R20, PT, PT, R20, -R13, RZ ;  /* 0x8000000d1414d210 */ /* 0x000fe20007ffe0ff */
[----:B------:R-:W-:Y:S01]  /*0590*/  @!P2 IMAD.IADD R16, R16, 0x1, -R13 ;  /* 0x000000011010a824 */ /* 0x000fe200078e0a0d */
[----:B------:R-:W-:Y:S02]  /*05a0*/  ISETP.GE.AND P2, PT, R24, RZ, PT ;  /* 0x000000ff1800720c */ /* 0x000fe40003f46270 */
[C---:B------:R-:W-:Y:S02]  /*05b0*/  ISETP.GT.U32.AND P5, PT, R13.reuse, R20, PT ;  /* 0x000000140d00720c */ /* 0x040fe40003fa4070 */
[----:B------:R-:W-:Y:S02]  /*05c0*/  ISETP.GT.U32.AND P3, PT, R13, R16, PT ;  /* 0x000000100d00720c */ /* 0x000fe40003f64070 */
[----:B------:R-:W-:-:S02]  /*05d0*/  @!P4 IADD3 R11, PT, PT, R11, -R12, RZ ;  /* 0x8000000c0b0bc210 */ /* 0x000fc40007ffe0ff */
[----:B------:R-:W-:Y:S01]  /*05e0*/  ISETP.GE.AND P4, PT, R25, RZ, PT ;  /* 0x000000ff1900720c */ /* 0x000fe20003f86270 */
[----:B------:R-:W-:Y:S01]  /*05f0*/  @!P6 IMAD.IADD R19, R19, 0x1, -R12 ;  /* 0x000000011313e824 */ /* 0x000fe200078e0a0c */
[----:B------:R-:W-:-:S05]  /*0600*/  ISETP.GE.AND P6, PT, R17, RZ, PT ;  /* 0x000000ff1100720c */ /* 0x000fca0003fc6270 */
[----:B------:R-:W-:Y:S02]  /*0610*/  @!P5 IADD3 R20, PT, PT, R20, -R13, RZ ;  /* 0x8000000d1414d210 */ /* 0x000fe40007ffe0ff */
[----:B------:R-:W-:Y:S01]  /*0620*/  ISETP.GE.AND P5, PT, R18, RZ, PT ;  /* 0x000000ff1200720c */ /* 0x000fe20003fa6270 */
[----:B------:R-:W-:Y:S01]  /*0630*/  @!P3 IMAD.IADD R16, R16, 0x1, -R13 ;  /* 0x000000011010b824 */ /* 0x000fe200078e0a0d */
[----:B------:R-:W-:Y:S02]  /*0640*/  ISETP.NE.AND P3, PT, R6, RZ, PT ;  /* 0x000000ff0600720c */ /* 0x000fe40003f65270 */
[----:B------:R-:W-:Y:S01]  /*0650*/  LOP3.LUT R13, RZ, R6, RZ, 0x33, !PT ;  /* 0x00000006ff0d7212 */ /* 0x000fe200078e33ff */
[----:B------:R-:W-:Y:S01]  /*0660*/  @!P4 IMAD.MOV R16, RZ, RZ, -R16 ;  /* 0x000000ffff10c224 */ /* 0x000fe200078e0a10 */
[----:B------:R-:W-:Y:S02]  /*0670*/  @!P6 IADD3 R11, PT, PT, -R11, RZ, RZ ;  /* 0x000000ff0b0be210 */ /* 0x000fe40007ffe1ff */
[----:B------:R-:W-:-:S02]  /*0680*/  @!P2 IADD3 R20, PT, PT, -R20, RZ, RZ ;  /* 0x000000ff1414a210 */ /* 0x000fc40007ffe1ff */
[C---:B------:R-:W-:Y:S02]  /*0690*/  SEL R23, R13.reuse, R16, !P3 ;  /* 0x000000100d177207 */ /* 0x040fe40005800000 */
[----:B------:R-:W-:Y:S01]  /*06a0*/  SEL R11, R14, R11, !P1 ;  /* 0x0000000b0e0b7207 */ /* 0x000fe20004800000 */
[----:B------:R-:W-:Y:S01]  /*06b0*/  @!P5 IMAD.MOV R19, RZ, RZ, -R19 ;  /* 0x000000ffff13d224 */ /* 0x000fe200078e0a13 */
[----:B------:R-:W-:-:S03]  /*06c0*/  SEL R20, R13, R20, !P3 ;  /* 0x000000140d147207 */ /* 0x000fc60005800000 */
[-CC-:B------:R-:W-:Y:S01]  /*06d0*/  IMAD R25, R23, R0.reuse, R11.reuse ;  /* 0x0000000017197224 */ /* 0x180fe200078e020b */
[----:B------:R-:W-:Y:S01]  /*06e0*/  SEL R27, R14, R19, !P1 ;  /* 0x000000130e1b7207 */ /* 0x000fe20004800000 */
[----:B------:R-:W-:Y:S01]  /*06f0*/  IMAD R17, R15, R0, R11 ;  /* 0x000000000f117224 */ /* 0x000fe200078e020b */
[----:B------:R-:W-:Y:S01]  /*0700*/  IADD3 R11, PT, PT, R11, R20, RZ ;  /* 0x000000140b0b7210 */ /* 0x000fe20007ffe0ff */
[CC--:B------:R-:W-:Y:S02]  /*0710*/  IMAD R13, R20.reuse, R0.reuse, R21 ;  /* 0x00000000140d7224 */ /* 0x0c0fe400078e0215 */
[-CC-:B------:R-:W-:Y:S02]  /*0720*/  IMAD R19, R15, R0.reuse, R27.reuse ;  /* 0x000000000f137224 */ /* 0x180fe400078e021b */
[----:B------:R-:W-:Y:S02]  /*0730*/  IMAD R15, R20, R0, R27 ;  /* 0x00000000140f7224 */ /* 0x000fe400078e021b */
[----:B-1----:R-:W-:-:S04]  /*0740*/  IMAD.WIDE R16, R17, 0x4, R2 ;  /* 0x0000000411107825 */ /* 0x002fc800078e0202 */
[--C-:B------:R-:W-:Y:S02]  /*0750*/  IMAD.WIDE R10, R11, 0x4, R2.reuse ;  /* 0x000000040b0a7825 */ /* 0x100fe400078e0202 */
[----:B------:R-:W2:Y:S02]  /*0760*/  LDG.E R17, desc[UR8][R16.64] ;  /* 0x0000000810117981 */ /* 0x000ea4000c1e1900 */
[----:B------:R-:W-:Y:S02]  /*0770*/  IMAD.WIDE R24, R25, 0x4, R2 ;  /* 0x0000000419187825 */ /* 0x000fe400078e0202 */
[----:B------:R-:W2:Y:S02]  /*0780*/  LDG.E R10, desc[UR8][R10.64] ;  /* 0x000000080a0a7981 */ /* 0x000ea4000c1e1900 */
[CC--:B------:R-:W-:Y:S02]  /*0790*/  IMAD R21, R23.reuse, R0.reuse, R21 ;  /* 0x0000000017157224 */ /* 0x0c0fe400078e0215 */
[----:B------:R-:W-:Y:S01]  /*07a0*/  IMAD R23, R23, R0, R27 ;  /* 0x0000000017177224 */ /* 0x000fe200078e021b */
[----:B------:R-:W2:Y:S01]  /*07b0*/  LDG.E R20, desc[UR8][R24.64] ;  /* 0x0000000818147981 */ /* 0x000ea2000c1e1900 */
[----:B------:R-:W-:-:S04]  /*07c0*/  IMAD.WIDE R12, R13, 0x4, R2 ;  /* 0x000000040d0c7825 */ /* 0x000fc800078e0202 */
[--C-:B------:R-:W-:Y:S02]  /*07d0*/  IMAD.WIDE R14, R15, 0x4, R2.reuse ;  /* 0x000000040f0e7825 */ /* 0x100fe400078e0202 */
[----:B------:R-:W3:Y:S02]  /*07e0*/  LDG.E R12, desc[UR8][R12.64] ;  /* 0x000000080c0c7981 */ /* 0x000ee4000c1e1900 */
[--C-:B------:R-:W-:Y:S02]  /*07f0*/  IMAD.WIDE R18, R19, 0x4, R2.reuse ;  /* 0x0000000413127825 */ /* 0x100fe400078e0202 */
[----:B------:R-:W3:Y:S02]  /*0800*/  LDG.E R14, desc[UR8][R14.64] ;  /* 0x000000080e0e7981 */ /* 0x000ee4000c1e1900 */
[--C-:B------:R-:W-:Y:S02]  /*0810*/  IMAD.WIDE R22, R23, 0x4, R2.reuse ;  /* 0x0000000417167825 */ /* 0x100fe400078e0202 */
[----:B------:R-:W4:Y:S02]  /*0820*/  LDG.E R18, desc[UR8][R18.64] ;  /* 0x0000000812127981 */ /* 0x000f24000c1e1900 */
[----:B------:R-:W-:-:S02]  /*0830*/  IMAD.WIDE R26, R21, 0x4, R2 ;  /* 0x00000004151a7825 */ /* 0x000fc400078e0202 */
[----:B------:R-:W4:Y:S04]  /*0840*/  LDG.E R22, desc[UR8][R22.64] ;  /* 0x0000000816167981 */ /* 0x000f28000c1e1900 */
[----:B------:R-:W5:Y:S01]  /*0850*/  LDG.E R26, desc[UR8][R26.64] ;  /* 0x000000081a1a7981 */ /* 0x000f62000c1e1900 */
[----:B------:R-:W-:Y:S01]  /*0860*/  BSSY.RECONVERGENT B0, `(.L_x_1) ;  /* 0x000000f000007945 */ /* 0x000fe20003800200 */
[----:B--2---:R-:W-:-:S04]  /*0870*/  IADD3 R17, PT, PT, R10, R17, R20 ;  /* 0x000000110a117210 */ /* 0x004fc80007ffe014 */
[----:B---3--:R-:W-:-:S04]  /*0880*/  IADD3 R17, PT, PT, R14, R17, R12 ;  /* 0x000000110e117210 */ /* 0x008fc80007ffe00c */
[----:B----4-:R-:W-:-:S05]  /*0890*/  IADD3 R17, PT, PT, R22, R17, R18 ;  /* 0x0000001116117210 */ /* 0x010fca0007ffe012 */
[----:B-----5:R-:W-:-:S05]  /*08a0*/  IMAD.IADD R17, R17, 0x1, R26 ;  /* 0x0000000111117824 */ /* 0x020fca00078e021a */
[----:B------:R-:W-:Y:S01]  /*08b0*/  ISETP.NE.AND P1, PT, R17, 0x3, PT ;  /* 0x000000031100780c */ /* 0x000fe20003f25270 */
[----:B------:R-:W-:-:S12]  /*08c0*/  HFMA2 R12, -RZ, RZ, 0, 5.9604644775390625e-08 ;  /* 0x00000001ff0c7431 */ /* 0x000fd800000001ff */
[----:B------:R-:W-:Y:S05]  /*08d0*/  @!P1 BRA `(.L_x_2) ;  /* 0x00000000001c9947 */ /* 0x000fea0003800000 */
[----:B------:R-:W-:-:S13]  /*08e0*/  ISETP.NE.AND P1, PT, R17, 0x2, PT ;  /* 0x000000021100780c */ /* 0x000fda0003f25270 */
[----:B------:R-:W-:Y:S05]  /*08f0*/  @P1 BRA `(.L_x_3) ;  /* 0x0000000000101947 */ /* 0x000fea0003800000 */
[----:B------:R-:W-:-:S06]  /*0900*/  IMAD.WIDE R10, R7, 0x4, R2 ;  /* 0x00000004070a7825 */ /* 0x000fcc00078e0202 */
[----:B------:R-:W2:Y:S02]  /*0910*/  LDG.E R10, desc[UR8][R10.64] ;  /* 0x000000080a0a7981 */ /* 0x000ea4000c1e1900 */
[----:B--2---:R-:W-:-:S13]  /*0920*/  ISETP.NE.AND P1, PT, R10, RZ, PT ;  /* 0x000000ff0a00720c */ /* 0x004fda0003f25270 */
[----:B------:R-:W-:Y:S05]  /*0930*/  @P1 BRA `(.L_x_2) ;  /* 0x0000000000041947 */ /* 0x000fea0003800000 */
.L_x_3:
[----:B------:R-:W-:-:S07]  /*0940*/  IMAD.MOV.U32 R12, RZ, RZ, RZ ;  /* 0x000000ffff0c7224 */ /* 0x000fce00078e00ff */
.L_x_2:
[----:B------:R-:W-:Y:S05]  /*0950*/  BSYNC.RECONVERGENT B0 ;  /* 0x0000000000007941 */ /* 0x000fea0003800200 */
.L_x_1:
[----:B------:R-:W-:Y:S01]  /*0960*/  STS [R9], R12 ;  /* 0x0000000c09007388 */ /* 0x000fe20000000800 */
[----:B------:R-:W-:Y:S05]  /*0970*/  WARPSYNC.ALL ;  /* 0x0000000000007948 */ /* 0x000fea0003800000 */
[----:B------:R-:W-:Y:S01]  /*0980*/  BAR.SYNC.DEFER_BLOCKING 0x0 ;  /* 0x0000000000007b1d */ /* 0x000fe20000010000 */
[----:B0-----:R-:W-:-:S05]  /*0990*/  IMAD.WIDE R10, R7, 0x4, R4 ;  /* 0x00000004070a7825 */ /* 0x001fca00078e0204 */
[----:B------:R-:W0:Y:S04]  /*09a0*/  LDS R13, [R9] ;  /* 0x00000000090d7984 */ /* 0x000e280000000800 */
[----:B0-----:R2:W-:Y:S02]  /*09b0*/  STG.E desc[UR8][R10.64], R13 ;  /* 0x0000000d0a007986 */ /* 0x0015e4000c101908 */
.L_x_0:
[----:B------:R-:W-:-:S04]  /*09c0*/  IADD3 R7, PT, PT, R8, R7, RZ ;  /* 0x0000000708077210 */ /* 0x000fc80007ffe0ff */
[----:B------:R-:W-:-:S13]  /*09d0*/  ISETP.GE.AND P1, PT, R7, UR4, PT ;  /* 0x0000000407007c0c */ /* 0x000fda000bf26270 */
[----:B------:R-:W-:Y:S05]  /*09e0*/  @!P1 BRA `(.L_x_4) ;  /* 0xfffffff400d89947 */ /* 0x000fea000383ffff */
[----:B------:R-:W-:Y:S05]  /*09f0*/  EXIT ;  /* 0x000000000000794d */ /* 0x000fea0003800000 */
.L_x_5:
[----:B------:R-:W-:-:S00]  /*0a00*/  BRA `(.L_x_5) ;  /* 0xfffffffc00fc7947 */ /* 0x000fc0000383ffff */
[----:B------:R-:W-:-:S00]  /*0a10*/  NOP ;  /* 0x0000000000007918 */ /* 0x000fc00000000000 */
        /* <DEDUP_REMOVED lines=14> */
.L_x_6:


//--------------------- .nv.shared._Z10gameOfLifePiS_ii --------------------------
	.section	.nv.shared._Z10gameOfLifePiS_ii,"aw",@nobits
	.sectionflags	@""
	.align	4
.nv.shared._Z10gameOfLifePiS_ii:
	.zero		2048


//--------------------- .nv.shared.reserved.0     --------------------------
	.section	.nv.shared.reserved.0,"aw",@nobits
	.weak		__nv_reservedSMEM_offset_0_alias
	.size		__nv_reservedSMEM_offset_0_alias, 0, 64
	.other		__nv_reservedSMEM_offset_0_alias,@"STO_CUDA_RESERVED_SHARED STV_DEFAULT"
__nv_reservedSMEM_offset_0_alias:
	.zero		0
	.zero		64


//--------------------- .nv.constant0._Z10gameOfLifePiS_ii --------------------------
	.section	.nv.constant0._Z10gameOfLifePiS_ii,"a",@progbits
	.sectionflags	@""
	.align	4
.nv.constant0._Z10gameOfLifePiS_ii:
	.zero		920


//--------------------- SYMBOLS --------------------------

	.type		.nv.reservedSmem.offset0,@object
	.size		.nv.reservedSmem.offset0,0x4
	.type		.nv.reservedSmem.cap,@object
	.size		.nv.reservedSmem.cap,0x4
